def matmul_kernel(
    a_ptr,
    b_ptr,
    c_ptr,
    M,
    N,
    K,
    stride_am,
    stride_ak,
    stride_bk,
    stride_bn,
    stride_cm,
    stride_cn,
    BLOCK_M: tl.constexpr,
    BLOCK_N: tl.constexpr,
    BLOCK_K: tl.constexpr,
    GROUP_M: tl.constexpr,
):
    pid = tl.program_id(axis=0)
    num_pid_m = tl.cdiv(M, BLOCK_M)
    num_pid_n = tl.cdiv(N, BLOCK_N)
    num_pid_in_group = GROUP_M * num_pid_n
    group_id = pid // num_pid_in_group
    first_pid_m = group_id * GROUP_M
    group_size_m = min(num_pid_m - first_pid_m, GROUP_M)
    pid_m = first_pid_m + ((pid % num_pid_in_group) % group_size_m)
    pid_n = (pid % num_pid_in_group) // group_size_m

    offs_am = (pid_m * BLOCK_M + tl.arange(0, BLOCK_M)) % M
    offs_bn = (pid_n * BLOCK_N + tl.arange(0, BLOCK_N)) % N
    offs_k = tl.arange(0, BLOCK_K)
    a_ptrs = a_ptr + offs_am[:, None] * stride_am + offs_k[None, :] * stride_ak
    b_ptrs = b_ptr + offs_k[:, None] * stride_bk + offs_bn[None, :] * stride_bn

    acc = tl.zeros((BLOCK_M, BLOCK_N), dtype=tl.float32)
    for kk in range(0, tl.cdiv(K, BLOCK_K)):
        a = tl.load(a_ptrs, mask=offs_k[None, :] < K - kk * BLOCK_K, other=0.0)
        b = tl.load(b_ptrs, mask=offs_k[:, None] < K - kk * BLOCK_K, other=0.0)
        acc = tl.dot(a, b, acc)
        a_ptrs += BLOCK_K * stride_ak
        b_ptrs += BLOCK_K * stride_bk

    c = acc.to(c_ptr.dtype.element_ty)
    offs_cm = pid_m * BLOCK_M + tl.arange(0, BLOCK_M)
    offs_cn = pid_n * BLOCK_N + tl.arange(0, BLOCK_N)
    c_ptrs = c_ptr + offs_cm[:, None] * stride_cm + offs_cn[None, :] * stride_cn
    mask = (offs_cm[:, None] < M) & (offs_cn[None, :] < N)
    tl.store(c_ptrs, c, mask=mask)

# config = {"BLOCK_K": 32, "BLOCK_M": 16, "BLOCK_N": 16, "GROUP_M": 8, "arch": "sm_90", "dtype": "fp16", "num_ctas": 1, "num_stages": 2, "num_warps": 4}
# arch = sm_90


// ===== COMPILED SASS (sm_90a) =====

	.target	sm_90a

	.elftype	@"ET_EXEC"


//--------------------- .note.nv.tkinfo           --------------------------
	.section	.note.nv.tkinfo,"",@"SHT_NOTE"
	.sectionflags	@"SHF_NOTE_NV_TKINFO"
	.tkinfo
        /*0018*/ 	.word	0x00000002
        /*0030*/ 	.string	""
        /*0030*/ 	.string	"ptxas"
        /*0030*/ 	.string	"Cuda compilation tools, release 13.0, V13.0.88"
        /*0030*/ 	.string	"Build cuda_13.0.r13.0/compiler.36424714_0"
        /*0030*/ 	.string	"-v  -suppress-debug-info  -lineinfo  -arch sm_90a "



//--------------------- .note.nv.cuinfo           --------------------------
	.section	.note.nv.cuinfo,"",@"SHT_NOTE"
	.sectionflags	@"SHF_NOTE_NV_CUINFO"
        /*0018*/ 	.short	0x0002
        /*001a*/ 	.short	0x005a
        /*001c*/ 	.short	0x0082
	.zero		2


//--------------------- .nv.info                  --------------------------
	.section	.nv.info,"",@"SHT_CUDA_INFO"
	.align	4


	//----- nvinfo : EIATTR_REGCOUNT
	.align		4
        /*0000*/ 	.byte	0x04, 0x2f
        /*0002*/ 	.short	(.L_1 - .L_0)
	.align		4
.L_0:
        /*0004*/ 	.word	index@(matmul_kernel)
        /*0008*/ 	.word	0x00000030


	//----- nvinfo : EIATTR_FRAME_SIZE
	.align		4
.L_1:
        /*000c*/ 	.byte	0x04, 0x11
        /*000e*/ 	.short	(.L_3 - .L_2)
	.align		4
.L_2:
        /*0010*/ 	.word	index@(matmul_kernel)
        /*0014*/ 	.word	0x00000000


	//----- nvinfo : EIATTR_MIN_STACK_SIZE
	.align		4
.L_3:
        /*0018*/ 	.byte	0x04, 0x12
        /*001a*/ 	.short	(.L_5 - .L_4)
	.align		4
.L_4:
        /*001c*/ 	.word	index@(matmul_kernel)
        /*0020*/ 	.word	0x00000000
.L_5:


//--------------------- .nv.compat                --------------------------
	.section	.nv.compat,"",@"SHT_CUDA_COMPAT_INFO"
	.align	4
        /*0000*/ 	.byte	0x02, 0x09, 0x01, 0x00, 0x02, 0x02, 0x01, 0x00, 0x02, 0x05, 0x05, 0x00, 0x03, 0x07, 0x01, 0x01
        /*0010*/ 	.byte	0x02, 0x03, 0x00, 0x00, 0x02, 0x06, 0x01, 0x00, 0x04, 0x0b, 0x08, 0x00, 0x00, 0x00, 0x00, 0x00
        /*0020*/ 	.byte	0x00, 0x00, 0x00, 0x00


//--------------------- .nv.info.matmul_kernel    --------------------------
	.section	.nv.info.matmul_kernel,"",@"SHT_CUDA_INFO"
	.sectionflags	@""
	.align	4


	//----- nvinfo : EIATTR_CUDA_API_VERSION
	.align		4
        /*0000*/ 	.byte	0x04, 0x37
        /*0002*/ 	.short	(.L_7 - .L_6)
.L_6:
        /*0004*/ 	.word	0x00000082


	//----- nvinfo : EIATTR_KPARAM_INFO
	.align		4
.L_7:
        /*0008*/ 	.byte	0x04, 0x17
        /*000a*/ 	.short	(.L_9 - .L_8)
.L_8:
        /*000c*/ 	.word	0x00000000
        /*0010*/ 	.short	0x000d
        /*0012*/ 	.short	0x0048
        /*0014*/ 	.byte	0x00, 0xf4, 0x21, 0x00


	//----- nvinfo : EIATTR_KPARAM_INFO
	.align		4
.L_9:
        /*0018*/ 	.byte	0x04, 0x17
        /*001a*/ 	.short	(.L_11 - .L_10)
.L_10:
        /*001c*/ 	.word	0x00000000
        /*0020*/ 	.short	0x000c
        /*0022*/ 	.short	0x0040
        /*0024*/ 	.byte	0x00, 0xf4, 0x21, 0x00


	//----- nvinfo : EIATTR_KPARAM_INFO
	.align		4
.L_11:
        /*0028*/ 	.byte	0x04, 0x17
        /*002a*/ 	.short	(.L_13 - .L_12)
.L_12:
        /*002c*/ 	.word	0x00000000
        /*0030*/ 	.short	0x000b
        /*0032*/ 	.short	0x0038
        /*0034*/ 	.byte	0x00, 0xf0, 0x11, 0x00


	//----- nvinfo : EIATTR_KPARAM_INFO
	.align		4
.L_13:
        /*0038*/ 	.byte	0x04, 0x17
        /*003a*/ 	.short	(.L_15 - .L_14)
.L_14:
        /*003c*/ 	.word	0x00000000
        /*0040*/ 	.short	0x000a
        /*0042*/ 	.short	0x0034
        /*0044*/ 	.byte	0x00, 0xf0, 0x11, 0x00


	//----- nvinfo : EIATTR_KPARAM_INFO
	.align		4
.L_15:
        /*0048*/ 	.byte	0x04, 0x17
        /*004a*/ 	.short	(.L_17 - .L_16)
.L_16:
        /*004c*/ 	.word	0x00000000
        /*0050*/ 	.short	0x0009
        /*0052*/ 	.short	0x0030
        /*0054*/ 	.byte	0x00, 0xf0, 0x11, 0x00


	//----- nvinfo : EIATTR_KPARAM_INFO
	.align		4
.L_17:
        /*0058*/ 	.byte	0x04, 0x17
        /*005a*/ 	.short	(.L_19 - .L_18)
.L_18:
        /*005c*/ 	.word	0x00000000
        /*0060*/ 	.short	0x0008
        /*0062*/ 	.short	0x002c
        /*0064*/ 	.byte	0x00, 0xf0, 0x11, 0x00


	//----- nvinfo : EIATTR_KPARAM_INFO
	.align		4
.L_19:
        /*0068*/ 	.byte	0x04, 0x17
        /*006a*/ 	.short	(.L_21 - .L_20)
.L_20:
        /*006c*/ 	.word	0x00000000
        /*0070*/ 	.short	0x0007
        /*0072*/ 	.short	0x0028
        /*0074*/ 	.byte	0x00, 0xf0, 0x11, 0x00


	//----- nvinfo : EIATTR_KPARAM_INFO
	.align		4
.L_21:
        /*0078*/ 	.byte	0x04, 0x17
        /*007a*/ 	.short	(.L_23 - .L_22)
.L_22:
        /*007c*/ 	.word	0x00000000
        /*0080*/ 	.short	0x0006
        /*0082*/ 	.short	0x0024
        /*0084*/ 	.byte	0x00, 0xf0, 0x11, 0x00


	//----- nvinfo : EIATTR_KPARAM_INFO
	.align		4
.L_23:
        /*0088*/ 	.byte	0x04, 0x17
        /*008a*/ 	.short	(.L_25 - .L_24)
.L_24:
        /*008c*/ 	.word	0x00000000
        /*0090*/ 	.short	0x0005
        /*0092*/ 	.short	0x0020
        /*0094*/ 	.byte	0x00, 0xf0, 0x11, 0x00


	//----- nvinfo : EIATTR_KPARAM_INFO
	.align		4
.L_25:
        /*0098*/ 	.byte	0x04, 0x17
        /*009a*/ 	.short	(.L_27 - .L_26)
.L_26:
        /*009c*/ 	.word	0x00000000
        /*00a0*/ 	.short	0x0004
        /*00a2*/ 	.short	0x001c
        /*00a4*/ 	.byte	0x00, 0xf0, 0x11, 0x00


	//----- nvinfo : EIATTR_KPARAM_INFO
	.align		4
.L_27:
        /*00a8*/ 	.byte	0x04, 0x17
        /*00aa*/ 	.short	(.L_29 - .L_28)
.L_28:
        /*00ac*/ 	.word	0x00000000
        /*00b0*/ 	.short	0x0003
        /*00b2*/ 	.short	0x0018
        /*00b4*/ 	.byte	0x00, 0xf0, 0x11, 0x00


	//----- nvinfo : EIATTR_KPARAM_INFO
	.align		4
.L_29:
        /*00b8*/ 	.byte	0x04, 0x17
        /*00ba*/ 	.short	(.L_31 - .L_30)
.L_30:
        /*00bc*/ 	.word	0x00000000
        /*00c0*/ 	.short	0x0002
        /*00c2*/ 	.short	0x0010
        /*00c4*/ 	.byte	0x00, 0xf4, 0x21, 0x00


	//----- nvinfo : EIATTR_KPARAM_INFO
	.align		4
.L_31:
        /*00c8*/ 	.byte	0x04, 0x17
        /*00ca*/ 	.short	(.L_33 - .L_32)
.L_32:
        /*00cc*/ 	.word	0x00000000
        /*00d0*/ 	.short	0x0001
        /*00d2*/ 	.short	0x0008
        /*00d4*/ 	.byte	0x00, 0xf4, 0x21, 0x00


	//----- nvinfo : EIATTR_KPARAM_INFO
	.align		4
.L_33:
        /*00d8*/ 	.byte	0x04, 0x17
        /*00da*/ 	.short	(.L_35 - .L_34)
.L_34:
        /*00dc*/ 	.word	0x00000000
        /*00e0*/ 	.short	0x0000
        /*00e2*/ 	.short	0x0000
        /*00e4*/ 	.byte	0x00, 0xf4, 0x21, 0x00


	//----- nvinfo : EIATTR_SPARSE_MMA_MASK
	.align		4
.L_35:
        /*00e8*/ 	.byte	0x03, 0x50
        /*00ea*/ 	.short	0x0000


	//----- nvinfo : EIATTR_MAXREG_COUNT
	.align		4
        /*00ec*/ 	.byte	0x03, 0x1b
        /*00ee*/ 	.short	0x00ff


	//----- nvinfo : EIATTR_NUM_BARRIERS
	.align		4
        /*00f0*/ 	.byte	0x02, 0x4c
        /*00f2*/ 	.byte	0x01
	.zero		1


	//----- nvinfo : EIATTR_MERCURY_ISA_VERSION
	.align		4
        /*00f4*/ 	.byte	0x03, 0x5f
        /*00f6*/ 	.short	0x0101


	//----- nvinfo : EIATTR_EXIT_INSTR_OFFSETS
	.align		4
        /*00f8*/ 	.byte	0x04, 0x1c
        /*00fa*/ 	.short	(.L_37 - .L_36)


	//   ....[0]....
.L_36:
        /*00fc*/ 	.word	0x00001650


	//   ....[1]....
        /*0100*/ 	.word	0x00001680


	//----- nvinfo : EIATTR_REQNTID
	.align		4
.L_37:
        /*0104*/ 	.byte	0x04, 0x10
        /*0106*/ 	.short	(.L_39 - .L_38)
.L_38:
        /*0108*/ 	.word	0x00000080
        /*010c*/ 	.word	0x00000001
        /*0110*/ 	.word	0x00000001


	//----- nvinfo : EIATTR_CBANK_PARAM_SIZE
	.align		4
.L_39:
        /*0114*/ 	.byte	0x03, 0x19
        /*0116*/ 	.short	0x0050


	//----- nvinfo : EIATTR_PARAM_CBANK
	.align		4
        /*0118*/ 	.byte	0x04, 0x0a
        /*011a*/ 	.short	(.L_41 - .L_40)
	.align		4
.L_40:
        /*011c*/ 	.word	index@(.nv.constant0.matmul_kernel)
        /*0120*/ 	.short	0x0210
        /*0122*/ 	.short	0x0050


	//----- nvinfo : EIATTR_SW_WAR
	.align		4
.L_41:
        /*0124*/ 	.byte	0x04, 0x36
        /*0126*/ 	.short	(.L_43 - .L_42)
.L_42:
        /*0128*/ 	.word	0x00000008
.L_43:


//--------------------- .nv.callgraph             --------------------------
	.section	.nv.callgraph,"",@"SHT_CUDA_CALLGRAPH"
	.align	4
	.sectionentsize	8
	.align		4
        /*0000*/ 	.word	0x00000000
	.align		4
        /*0004*/ 	.word	0xffffffff
	.align		4
        /*0008*/ 	.word	0x00000000
	.align		4
        /*000c*/ 	.word	0xfffffffe
	.align		4
        /*0010*/ 	.word	0x00000000
	.align		4
        /*0014*/ 	.word	0xfffffffd
	.align		4
        /*0018*/ 	.word	0x00000000
	.align		4
        /*001c*/ 	.word	0xfffffffc


//--------------------- .text.matmul_kernel       --------------------------
	.section	.text.matmul_kernel,"ax",@progbits
	.align	128
        .global         matmul_kernel
        .type           matmul_kernel,@function
        .size           matmul_kernel,(.L_x_3 - matmul_kernel)
        .other          matmul_kernel,@"STO_CUDA_ENTRY STV_DEFAULT"
matmul_kernel:
.text.matmul_kernel:
[----:B------:R-:W-:Y:S08]  /*0000*/  LDC R1, c[0x0][0x28] ;  /* 0x00000a00ff017b82 */ /* 0x000ff00000000800 */
[----:B------:R-:W0:Y:S01]  /*0010*/  LDC.64 R14, c[0x0][0x228] ;  /* 0x00008a00ff0e7b82 */ /* 0x000e220000000a00 */
[----:B------:R-:W1:Y:S01]  /*0020*/  S2R R5, SR_CTAID.X ;  /* 0x0000000000057919 */ /* 0x000e620000002500 */
[----:B------:R-:W-:Y:S01]  /*0030*/  UMOV UR4, 0x400 ;  /* 0x0000040000047882 */ /* 0x000fe20000000000 */
[----:B------:R-:W-:-:S05]  /*0040*/  ULDC.64 UR6, c[0x0][0x208] ;  /* 0x0000820000067ab9 */ /* 0x000fca0000000a00 */
[----:B------:R-:W2:Y:S08]  /*0050*/  LDC R23, c[0x0][0x230] ;  /* 0x00008c00ff177b82 */ /* 0x000eb00000000800 */
[----:B------:R-:W3:Y:S01]  /*0060*/  S2UR UR5, SR_CgaCtaId ;  /* 0x00000000000579c3 */ /* 0x000ee20000008800 */
[----:B0-----:R-:W-:-:S05]  /*0070*/  VIADD R0, R15, 0xf ;  /* 0x0000000f0f007836 */ /* 0x001fca0000000000 */
[----:B------:R-:W-:Y:S01]  /*0080*/  SHF.R.S32.HI R3, RZ, 0x1f, R0 ;  /* 0x0000001fff037819 */ /* 0x000fe20000011400 */
[----:B--2---:R-:W-:-:S03]  /*0090*/  VIADD R23, R23, 0x1f ;  /* 0x0000001f17177836 */ /* 0x004fc60000000000 */
[----:B------:R-:W-:Y:S02]  /*00a0*/  LEA.HI R3, R3, R0, RZ, 0x4 ;  /* 0x0000000003037211 */ /* 0x000fe400078f20ff */
[----:B-1----:R-:W-:Y:S02]  /*00b0*/  IABS R8, R5 ;  /* 0x0000000500087213 */ /* 0x002fe40000000000 */
[----:B------:R-:W-:Y:S01]  /*00c0*/  SHF.R.S32.HI R3, RZ, 0x4, R3 ;  /* 0x00000004ff037819 */ /* 0x000fe20000011403 */
[----:B---3--:R-:W-:-:S04]  /*00d0*/  ULEA UR4, UR5, UR4, 0x18 ;  /* 0x0000000405047291 */ /* 0x008fc8000f8ec03f */
[----:B------:R-:W-:-:S05]  /*00e0*/  IMAD.SHL.U32 R4, R3, 0x8, RZ ;  /* 0x0000000803047824 */ /* 0x000fca00078e00ff */
[-C--:B------:R-:W-:Y:S02]  /*00f0*/  IABS R7, R4.reuse ;  /* 0x0000000400077213 */ /* 0x080fe40000000000 */
[----:B------:R-:W-:Y:S02]  /*0100*/  IABS R10, R4 ;  /* 0x00000004000a7213 */ /* 0x000fe40000000000 */
[----:B------:R-:W0:Y:S08]  /*0110*/  I2F.RP R0, R7 ;  /* 0x0000000700007306 */ /* 0x000e300000209400 */
[----:B0-----:R-:W0:Y:S02]  /*0120*/  MUFU.RCP R0, R0 ;  /* 0x0000000000007308 */ /* 0x001e240000001000 */
[----:B0-----:R-:W-:-:S02]  /*0130*/  VIADD R2, R0, 0xffffffe ;  /* 0x0ffffffe00027836 */ /* 0x001fc40000000000 */
[----:B------:R-:W-:-:S04]  /*0140*/  IMAD.MOV R0, RZ, RZ, -R10 ;  /* 0x000000ffff007224 */ /* 0x000fc800078e0a0a */
[----:B------:R0:W1:Y:S02]  /*0150*/  F2I.FTZ.U32.TRUNC.NTZ R3, R2 ;  /* 0x0000000200037305 */ /* 0x000064000021f000 */
[----:B0-----:R-:W-:Y:S02]  /*0160*/  IMAD.MOV.U32 R2, RZ, RZ, RZ ;  /* 0x000000ffff027224 */ /* 0x001fe400078e00ff */
[----:B-1----:R-:W-:-:S04]  /*0170*/  IMAD.MOV R6, RZ, RZ, -R3 ;  /* 0x000000ffff067224 */ /* 0x002fc800078e0a03 */
[----:B------:R-:W-:Y:S02]  /*0180*/  IMAD R9, R6, R7, RZ ;  /* 0x0000000706097224 */ /* 0x000fe400078e02ff */
[----:B------:R-:W-:Y:S02]  /*0190*/  IMAD.MOV.U32 R6, RZ, RZ, R8 ;  /* 0x000000ffff067224 */ /* 0x000fe400078e0008 */
[----:B------:R-:W-:-:S06]  /*01a0*/  IMAD.HI.U32 R3, R3, R9, R2 ;  /* 0x0000000903037227 */ /* 0x000fcc00078e0002 */
[----:B------:R-:W-:-:S04]  /*01b0*/  IMAD.HI.U32 R3, R3, R6, RZ ;  /* 0x0000000603037227 */ /* 0x000fc800078e00ff */
[----:B------:R-:W-:-:S05]  /*01c0*/  IMAD R0, R3, R0, R6 ;  /* 0x0000000003007224 */ /* 0x000fca00078e0206 */
[----:B------:R-:W-:-:S13]  /*01d0*/  ISETP.GT.U32.AND P1, PT, R7, R0, PT ;  /* 0x000000000700720c */ /* 0x000fda0003f24070 */
[----:B------:R-:W-:Y:S02]  /*01e0*/  @!P1 IMAD.IADD R0, R0, 0x1, -R7 ;  /* 0x0000000100009824 */ /* 0x000fe400078e0a07 */
[----:B------:R-:W-:Y:S01]  /*01f0*/  @!P1 VIADD R3, R3, 0x1 ;  /* 0x0000000103039836 */ /* 0x000fe20000000000 */
[----:B------:R-:W-:Y:S02]  /*0200*/  ISETP.NE.AND P1, PT, R4, RZ, PT ;  /* 0x000000ff0400720c */ /* 0x000fe40003f25270 */
[----:B------:R-:W-:Y:S02]  /*0210*/  ISETP.GE.U32.AND P0, PT, R0, R7, PT ;  /* 0x000000070000720c */ /* 0x000fe40003f06070 */
[----:B------:R-:W-:-:S04]  /*0220*/  LOP3.LUT R0, R5, R4, RZ, 0x3c, !PT ;  /* 0x0000000405007212 */ /* 0x000fc800078e3cff */
[----:B------:R-:W-:Y:S01]  /*0230*/  ISETP.GE.AND P2, PT, R0, RZ, PT ;  /* 0x000000ff0000720c */ /* 0x000fe20003f46270 */
[----:B------:R-:W-:-:S06]  /*0240*/  VIADD R0, R14, 0xf ;  /* 0x0000000f0e007836 */ /* 0x000fcc0000000000 */
[----:B------:R-:W-:-:S04]  /*0250*/  @P0 VIADD R3, R3, 0x1 ;  /* 0x0000000103030836 */ /* 0x000fc80000000000 */
[----:B------:R-:W-:Y:S01]  /*0260*/  IMAD.MOV.U32 R2, RZ, RZ, R3 ;  /* 0x000000ffff027224 */ /* 0x000fe200078e0003 */
[----:B------:R-:W-:-:S03]  /*0270*/  SHF.R.S32.HI R3, RZ, 0x1f, R0 ;  /* 0x0000001fff037819 */ /* 0x000fc60000011400 */
[----:B------:R-:W-:Y:S01]  /*0280*/  @!P2 IMAD.MOV R2, RZ, RZ, -R2 ;  /* 0x000000ffff02a224 */ /* 0x000fe200078e0a02 */
[----:B------:R-:W-:Y:S02]  /*0290*/  @!P1 LOP3.LUT R2, RZ, R4, RZ, 0x33, !PT ;  /* 0x00000004ff029212 */ /* 0x000fe400078e33ff */
[----:B------:R-:W-:-:S03]  /*02a0*/  LEA.HI R3, R3, R0, RZ, 0x4 ;  /* 0x0000000003037211 */ /* 0x000fc600078f20ff */
[----:B------:R-:W-:Y:S02]  /*02b0*/  IMAD.SHL.U32 R6, R2, 0x8, RZ ;  /* 0x0000000802067824 */ /* 0x000fe400078e00ff */
[----:B------:R-:W-:-:S03]  /*02c0*/  IMAD.MOV R2, RZ, RZ, -R2 ;  /* 0x000000ffff027224 */ /* 0x000fc600078e0a02 */
[----:B------:R-:W-:Y:S01]  /*02d0*/  LEA.HI.SX32 R3, R3, -R6, 0x1c ;  /* 0x8000000603037211 */ /* 0x000fe200078fe2ff */
[----:B------:R-:W-:-:S03]  /*02e0*/  IMAD R8, R4, R2, R5 ;  /* 0x0000000204087224 */ /* 0x000fc600078e0205 */
[----:B------:R-:W-:-:S04]  /*02f0*/  VIMNMX R11, R3, 0x8, PT ;  /* 0x00000008030b7848 */ /* 0x000fc80003fe0100 */
[-C--:B------:R-:W-:Y:S02]  /*0300*/  IABS R7, R11.reuse ;  /* 0x0000000b00077213 */ /* 0x080fe40000000000 */
[----:B------:R-:W-:Y:S02]  /*0310*/  IABS R4, R11 ;  /* 0x0000000b00047213 */ /* 0x000fe40000000000 */
[----:B------:R-:W0:Y:S08]  /*0320*/  I2F.RP R0, R7 ;  /* 0x0000000700007306 */ /* 0x000e300000209400 */
[----:B0-----:R-:W0:Y:S02]  /*0330*/  MUFU.RCP R0, R0 ;  /* 0x0000000000007308 */ /* 0x001e240000001000 */
[----:B0-----:R-:W-:-:S02]  /*0340*/  VIADD R3, R0, 0xffffffe ;  /* 0x0ffffffe00037836 */ /* 0x001fc40000000000 */
[----:B------:R-:W-:-:S04]  /*0350*/  IMAD.MOV R0, RZ, RZ, -R4 ;  /* 0x000000ffff007224 */ /* 0x000fc800078e0a04 */
[----:B------:R-:W0:Y:S02]  /*0360*/  F2I.FTZ.U32.TRUNC.NTZ R3, R3 ;  /* 0x0000000300037305 */ /* 0x000e24000021f000 */
[----:B0-----:R-:W-:-:S04]  /*0370*/  IMAD.MOV R9, RZ, RZ, -R3 ;  /* 0x000000ffff097224 */ /* 0x001fc800078e0a03 */
[----:B------:R-:W-:Y:S01]  /*0380*/  IMAD.MOV.U32 R2, RZ, RZ, R9 ;  /* 0x000000ffff027224 */ /* 0x000fe200078e0009 */
[----:B------:R-:W-:-:S03]  /*0390*/  IABS R9, R8 ;  /* 0x0000000800097213 */ /* 0x000fc60000000000 */
[----:B------:R-:W-:Y:S02]  /*03a0*/  IMAD R5, R2, R7, RZ ;  /* 0x0000000702057224 */ /* 0x000fe400078e02ff */
[----:B------:R-:W-:-:S04]  /*03b0*/  IMAD.MOV.U32 R2, RZ, RZ, RZ ;  /* 0x000000ffff027224 */ /* 0x000fc800078e00ff */
        /* <DEDUP_REMOVED lines=9> */
[----:B------:R-:W-:Y:S02]  /*0450*/  ISETP.GE.AND P2, PT, R0, RZ, PT ;  /* 0x000000ff0000720c */ /* 0x000fe40003f46270 */
[----:B------:R-:W0:Y:S05]  /*0460*/  S2R R0, SR_TID.X ;  /* 0x0000000000007919 */ /* 0x000e2a0000002100 */
[----:B------:R-:W-:Y:S01]  /*0470*/  @P0 VIADD R2, R2, 0x1 ;  /* 0x0000000102020836 */ /* 0x000fe20000000000 */
[----:B------:R-:W-:-:S03]  /*0480*/  ISETP.GT.AND P0, PT, R23, 0x1f, PT ;  /* 0x0000001f1700780c */ /* 0x000fc60003f04270 */
[----:B------:R-:W-:-:S04]  /*0490*/  IMAD.MOV.U32 R4, RZ, RZ, R2 ;  /* 0x000000ffff047224 */ /* 0x000fc800078e0002 */
[----:B------:R-:W-:Y:S01]  /*04a0*/  @!P2 IMAD.MOV R4, RZ, RZ, -R4 ;  /* 0x000000ffff04a224 */ /* 0x000fe200078e0a04 */
[----:B------:R-:W-:-:S05]  /*04b0*/  @!P1 LOP3.LUT R4, RZ, R11, RZ, 0x33, !PT ;  /* 0x0000000bff049212 */ /* 0x000fca00078e33ff */
[----:B------:R-:W-:Y:S01]  /*04c0*/  IMAD.MOV R2, RZ, RZ, -R4 ;  /* 0x000000ffff027224 */ /* 0x000fe200078e0a04 */
[----:B------:R-:W-:Y:S01]  /*04d0*/  @!P0 PRMT R12, RZ, 0x7610, R12 ;  /* 0x00007610ff0c8816 */ /* 0x000fe2000000000c */
[----:B------:R-:W-:Y:S02]  /*04e0*/  IMAD.SHL.U32 R4, R4, 0x10, RZ ;  /* 0x0000001004047824 */ /* 0x000fe400078e00ff */
[----:B------:R-:W-:Y:S01]  /*04f0*/  IMAD R2, R11, R2, R8 ;  /* 0x000000020b027224 */ /* 0x000fe200078e0208 */
[----:B------:R-:W-:-:S03]  /*0500*/  @!P0 PRMT R12, R12, 0x5410, RZ ;  /* 0x000054100c0c8816 */ /* 0x000fc600000000ff */
[----:B------:R-:W-:Y:S01]  /*0510*/  IMAD.IADD R2, R6, 0x1, R2 ;  /* 0x0000000106027824 */ /* 0x000fe200078e0202 */
[----:B------:R-:W-:Y:S02]  /*0520*/  @!P0 PRMT R6, RZ, 0x7610, R6 ;  /* 0x00007610ff068816 */ /* 0x000fe40000000006 */
[C---:B0-----:R-:W-:Y:S01]  /*0530*/  LOP3.LUT R3, R0.reuse, 0xf, RZ, 0xc0, !PT ;  /* 0x0000000f00037812 */ /* 0x041fe200078ec0ff */
[C---:B------:R-:W-:Y:S01]  /*0540*/  @!P0 IMAD.SHL.U32 R5, R0.reuse, 0x20, RZ ;  /* 0x0000002000058824 */ /* 0x040fe200078e00ff */
[----:B------:R-:W-:Y:S02]  /*0550*/  SHF.R.U32.HI R8, RZ, 0x4, R0 ;  /* 0x00000004ff087819 */ /* 0x000fe40000011600 */
[----:B------:R-:W-:Y:S01]  /*0560*/  LOP3.LUT R21, R0, 0x1f, RZ, 0xc0, !PT ;  /* 0x0000001f00157812 */ /* 0x000fe200078ec0ff */
[----:B------:R-:W-:Y:S01]  /*0570*/  IMAD R2, R2, 0x10, R3 ;  /* 0x0000001002027824 */ /* 0x000fe200078e0203 */
[----:B------:R-:W-:Y:S01]  /*0580*/  SGXT.U32 R8, R8, 0x3 ;  /* 0x000000030808781a */ /* 0x000fe20000000000 */
[----:B------:R-:W-:Y:S01]  /*0590*/  @!P0 IMAD.SHL.U32 R3, R0, 0x10, RZ ;  /* 0x0000001000038824 */ /* 0x000fe200078e00ff */
[----:B------:R-:W-:-:S02]  /*05a0*/  @!P0 PRMT R6, R6, 0x5410, RZ ;  /* 0x0000541006068816 */ /* 0x000fc400000000ff */
[----:B------:R-:W-:Y:S01]  /*05b0*/  @!P0 LOP3.LUT R5, R5, 0x60, RZ, 0xc0, !PT ;  /* 0x0000006005058812 */ /* 0x000fe200078ec0ff */
[----:B------:R-:W-:Y:S06]  /*05c0*/  @!P0 BRA `(.L_x_0) ;  /* 0x0000000c00708947 */ /* 0x000fec0003800000 */
[----:B------:R-:W-:Y:S01]  /*05d0*/  IABS R10, R14 ;  /* 0x0000000e000a7213 */ /* 0x000fe20000000000 */
[----:B------:R-:W0:Y:S01]  /*05e0*/  LDC R37, c[0x0][0x238] ;  /* 0x00008e00ff257b82 */ /* 0x000e220000000800 */
[----:B------:R-:W-:Y:S01]  /*05f0*/  IABS R9, R15 ;  /* 0x0000000f00097213 */ /* 0x000fe20000000000 */
[----:B------:R-:W-:Y:S01]  /*0600*/  ULDC.64 UR8, c[0x0][0x210] ;  /* 0x0000840000087ab9 */ /* 0x000fe20000000a00 */
[----:B------:R-:W1:Y:S01]  /*0610*/  I2F.RP R5, R10 ;  /* 0x0000000a00057306 */ /* 0x000e620000209400 */
[----:B------:R-:W-:Y:S01]  /*0620*/  IABS R16, R2 ;  /* 0x0000000200107213 */ /* 0x000fe20000000000 */
[----:B------:R-:W-:Y:S01]  /*0630*/  ULDC UR5, c[0x0][0x234] ;  /* 0x00008d0000057ab9 */ /* 0x000fe20000000800 */
[----:B------:R-:W-:-:S04]  /*0640*/  SHF.R.S32.HI R6, RZ, 0x1f, R23 ;  /* 0x0000001fff067819 */ /* 0x000fc80000011417 */
[----:B------:R-:W-:Y:S01]  /*0650*/  LEA.HI R23, R6, R23, RZ, 0x5 ;  /* 0x0000001706177211 */ /* 0x000fe200078f28ff */
[----:B------:R-:W2:Y:S01]  /*0660*/  I2F.RP R3, R9 ;  /* 0x0000000900037306 */ /* 0x000ea20000209400 */
[----:B------:R-:W-:Y:S02]  /*0670*/  IMAD.MOV.U32 R6, RZ, RZ, RZ ;  /* 0x000000ffff067224 */ /* 0x000fe400078e00ff */
[----:B------:R-:W-:-:S05]  /*0680*/  SHF.R.S32.HI R23, RZ, 0x5, R23 ;  /* 0x00000005ff177819 */ /* 0x000fca0000011417 */
[----:B-1----:R-:W1:Y:S01]  /*0690*/  MUFU.RCP R5, R5 ;  /* 0x0000000500057308 */ /* 0x002e620000001000 */
[----:B0-----:R-:W-:-:S07]  /*06a0*/  IMAD R36, R8, R37, RZ ;  /* 0x0000002508247224 */ /* 0x001fce00078e02ff */
[----:B--2---:R-:W0:Y:S01]  /*06b0*/  MUFU.RCP R3, R3 ;  /* 0x0000000300037308 */ /* 0x004e220000001000 */
[----:B-1----:R-:W-:Y:S01]  /*06c0*/  VIADD R12, R5, 0xffffffe ;  /* 0x0ffffffe050c7836 */ /* 0x002fe20000000000 */
[----:B------:R-:W-:-:S06]  /*06d0*/  LOP3.LUT R5, R0, 0x60, RZ, 0xc0, !PT ;  /* 0x0000006000057812 */ /* 0x000fcc00078ec0ff */
[----:B------:R1:W2:Y:S01]  /*06e0*/  F2I.FTZ.U32.TRUNC.NTZ R13, R12 ;  /* 0x0000000c000d7305 */ /* 0x0002a2000021f000 */
[----:B------:R-:W-:Y:S01]  /*06f0*/  LEA.HI R18, R5, R4, RZ, 0x1b ;  /* 0x0000000405127211 */ /* 0x000fe200078fd8ff */
[----:B0-----:R-:W-:-:S03]  /*0700*/  VIADD R7, R3, 0xffffffe ;  /* 0x0ffffffe03077836 */ /* 0x001fc60000000000 */
[----:B------:R-:W-:Y:S01]  /*0710*/  IABS R24, R18 ;  /* 0x0000001200187213 */ /* 0x000fe20000000000 */
[----:B------:R-:W-:Y:S01]  /*0720*/  IMAD.SHL.U32 R3, R0, 0x10, RZ ;  /* 0x0000001000037824 */ /* 0x000fe200078e00ff */
[C---:B------:R-:W-:Y:S01]  /*0730*/  ISETP.GE.AND P2, PT, R18.reuse, RZ, PT ;  /* 0x000000ff1200720c */ /* 0x040fe20003f46270 */
[C---:B------:R-:W-:Y:S01]  /*0740*/  VIADD R25, R18.reuse, 0xc ;  /* 0x0000000c12197836 */ /* 0x040fe20000000000 */
[----:B------:R-:W0:Y:S01]  /*0750*/  F2I.FTZ.U32.TRUNC.NTZ R7, R7 ;  /* 0x0000000700077305 */ /* 0x000e22000021f000 */
[----:B-1----:R-:W-:Y:S02]  /*0760*/  IMAD.MOV.U32 R12, RZ, RZ, RZ ;  /* 0x000000ffff0c7224 */ /* 0x002fe400078e00ff */
[----:B------:R-:W-:Y:S02]  /*0770*/  VIADD R19, R18, 0x4 ;  /* 0x0000000412137836 */ /* 0x000fe40000000000 */
[----:B--2---:R-:W-:-:S03]  /*0780*/  IMAD.MOV R11, RZ, RZ, -R13 ;  /* 0x000000ffff0b7224 */ /* 0x004fc600078e0a0d */
[----:B------:R-:W-:Y:S01]  /*0790*/  IABS R22, R19 ;  /* 0x0000001300167213 */ /* 0x000fe20000000000 */
[----:B------:R-:W-:-:S04]  /*07a0*/  IMAD R11, R11, R10, RZ ;  /* 0x0000000a0b0b7224 */ /* 0x000fc800078e02ff */
[----:B------:R-:W-:Y:S01]  /*07b0*/  IMAD.HI.U32 R13, R13, R11, R12 ;  /* 0x0000000b0d0d7227 */ /* 0x000fe200078e000c */
[----:B------:R-:W-:-:S03]  /*07c0*/  LOP3.LUT R12, R3, 0x200, RZ, 0xc0, !PT ;  /* 0x00000200030c7812 */ /* 0x000fc600078ec0ff */
[----:B------:R-:W-:Y:S02]  /*07d0*/  IMAD.SHL.U32 R11, R0, 0x40, RZ ;  /* 0x00000040000b7824 */ /* 0x000fe400078e00ff */
[----:B------:R-:W-:-:S04]  /*07e0*/  IMAD.HI.U32 R13, R13, R16, RZ ;  /* 0x000000100d0d7227 */ /* 0x000fc800078e00ff */
[----:B0-----:R-:W-:Y:S02]  /*07f0*/  IMAD.MOV R20, RZ, RZ, -R7 ;  /* 0x000000ffff147224 */ /* 0x001fe400078e0a07 */
[----:B------:R-:W-:Y:S01]  /*0800*/  IMAD.MOV R17, RZ, RZ, -R13 ;  /* 0x000000ffff117224 */ /* 0x000fe200078e0a0d */
[----:B------:R-:W-:Y:S01]  /*0810*/  LOP3.LUT R13, R11, 0x1c0, RZ, 0xc0, !PT ;  /* 0x000001c00b0d7812 */ /* 0x000fe200078ec0ff */
[----:B------:R-:W-:Y:S02]  /*0820*/  IMAD R5, R20, R9, RZ ;  /* 0x0000000914057224 */ /* 0x000fe400078e02ff */
[----:B------:R-:W-:Y:S01]  /*0830*/  IMAD R11, R10, R17, R16 ;  /* 0x000000110a0b7224 */ /* 0x000fe200078e0210 */
[----:B------:R-:W-:Y:S01]  /*0840*/  IADD3 R13, R12, UR4, R13 ;  /* 0x000000040c0d7c10 */ /* 0x000fe2000fffe00d */
[----:B------:R-:W-:Y:S01]  /*0850*/  IMAD.HI.U32 R6, R7, R5, R6 ;  /* 0x0000000507067227 */ /* 0x000fe200078e0006 */
[----:B------:R-:W-:Y:S02]  /*0860*/  IABS R12, R25 ;  /* 0x00000019000c7213 */ /* 0x000fe40000000000 */
[----:B------:R-:W-:Y:S01]  /*0870*/  ISETP.GT.U32.AND P0, PT, R10, R11, PT ;  /* 0x0000000b0a00720c */ /* 0x000fe20003f04070 */
[----:B------:R-:W-:-:S02]  /*0880*/  VIADD R20, R18, 0x8 ;  /* 0x0000000812147836 */ /* 0x000fc40000000000 */
[----:B------:R-:W-:-:S03]  /*0890*/  IMAD.HI.U32 R5, R6, R12, RZ ;  /* 0x0000000c06057227 */ /* 0x000fc600078e00ff */
[----:B------:R-:W-:Y:S01]  /*08a0*/  IABS R17, R20 ;  /* 0x0000001400117213 */ /* 0x000fe20000000000 */
[----:B------:R-:W-:Y:S01]  /*08b0*/  IMAD.MOV R16, RZ, RZ, -R5 ;  /* 0x000000ffff107224 */ /* 0x000fe200078e0a05 */
[----:B------:R-:W-:Y:S01]  /*08c0*/  ISETP.GE.AND P3, PT, R20, RZ, PT ;  /* 0x000000ff1400720c */ /* 0x000fe20003f66270 */
[----:B------:R-:W-:Y:S01]  /*08d0*/  IMAD.HI.U32 R7, R6, R22, RZ ;  /* 0x0000001606077227 */ /* 0x000fe200078e00ff */
[----:B------:R-:W-:-:S03]  /*08e0*/  LOP3.LUT R20, R3, 0x100, RZ, 0xc0, !PT ;  /* 0x0000010003147812 */ /* 0x000fc600078ec0ff */
[----:B------:R-:W-:Y:S01]  /*08f0*/  @!P0 IMAD.IADD R11, R11, 0x1, -R10 ;  /* 0x000000010b0b8824 */ /* 0x000fe200078e0a0a */
[----:B------:R-:W-:Y:S01]  /*0900*/  ISETP.GE.AND P0, PT, R25, RZ, PT ;  /* 0x000000ff1900720c */ /* 0x000fe20003f06270 */
[C---:B------:R-:W-:Y:S02]  /*0910*/  IMAD R12, R9.reuse, R16, R12 ;  /* 0x00000010090c7224 */ /* 0x040fe400078e020c */
[----:B------:R-:W-:Y:S01]  /*0920*/  IMAD.HI.U32 R5, R6, R17, RZ ;  /* 0x0000001106057227 */ /* 0x000fe200078e00ff */
[----:B------:R-:W-:Y:S02]  /*0930*/  ISETP.GT.U32.AND P1, PT, R10, R11, PT ;  /* 0x0000000b0a00720c */ /* 0x000fe40003f24070 */
[----:B------:R-:W-:Y:S01]  /*0940*/  ISETP.GT.U32.AND P6, PT, R9, R12, PT ;  /* 0x0000000c0900720c */ /* 0x000fe20003fc4070 */
[----:B------:R-:W-:Y:S02]  /*0950*/  IMAD.MOV R7, RZ, RZ, -R7 ;  /* 0x000000ffff077224 */ /* 0x000fe400078e0a07 */
[----:B------:R-:W-:-:S02]  /*0960*/  IMAD.MOV R16, RZ, RZ, -R5 ;  /* 0x000000ffff107224 */ /* 0x000fc400078e0a05 */
[----:B------:R-:W-:Y:S01]  /*0970*/  IMAD R22, R9, R7, R22 ;  /* 0x0000000709167224 */ /* 0x000fe200078e0216 */
[----:B------:R-:W-:Y:S01]  /*0980*/  SHF.R.S32.HI R7, RZ, 0x6, R0 ;  /* 0x00000006ff077819 */ /* 0x000fe20000011400 */
[----:B------:R-:W-:-:S03]  /*0990*/  IMAD.HI.U32 R6, R6, R24, RZ ;  /* 0x0000001806067227 */ /* 0x000fc600078e00ff */
[C---:B------:R-:W-:Y:S01]  /*09a0*/  ISETP.GT.U32.AND P4, PT, R9.reuse, R22, PT ;  /* 0x000000160900720c */ /* 0x040fe20003f84070 */
[----:B------:R-:W-:Y:S01]  /*09b0*/  IMAD R16, R9, R16, R17 ;  /* 0x0000001009107224 */ /* 0x000fe200078e0211 */
[----:B------:R-:W-:Y:S01]  /*09c0*/  SGXT R7, R7, 0x1 ;  /* 0x000000010707781a */ /* 0x000fe20000000200 */
[----:B------:R-:W-:Y:S02]  /*09d0*/  IMAD.MOV R6, RZ, RZ, -R6 ;  /* 0x000000ffff067224 */ /* 0x000fe400078e0a06 */
[----:B------:R-:W-:Y:S01]  /*09e0*/  @!P1 IMAD.IADD R11, R11, 0x1, -R10 ;  /* 0x000000010b0b9824 */ /* 0x000fe200078e0a0a */
[C---:B------:R-:W-:Y:S01]  /*09f0*/  ISETP.GT.U32.AND P1, PT, R9.reuse, R16, PT ;  /* 0x000000100900720c */ /* 0x040fe20003f24070 */
[--C-:B------:R-:W-:Y:S01]  /*0a00*/  @!P6 IMAD.IADD R12, R12, 0x1, -R9.reuse ;  /* 0x000000010c0ce824 */ /* 0x100fe200078e0a09 */
[----:B------:R-:W-:Y:S01]  /*0a10*/  SHF.R.S32.HI R10, RZ, 0x2, R0 ;  /* 0x00000002ff0a7819 */ /* 0x000fe20000011400 */
[----:B------:R-:W-:Y:S01]  /*0a20*/  IMAD R24, R9, R6, R24 ;  /* 0x0000000609187224 */ /* 0x000fe200078e0218 */
[----:B------:R-:W-:Y:S01]  /*0a30*/  LOP3.LUT R7, R7, 0x90, RZ, 0xc0, !PT ;  /* 0x0000009007077812 */ /* 0x000fe200078ec0ff */
[C---:B------:R-:W-:Y:S01]  /*0a40*/  IMAD.SHL.U32 R5, R0.reuse, 0x20, RZ ;  /* 0x0000002000057824 */ /* 0x040fe200078e00ff */
[C---:B------:R-:W-:Y:S01]  /*0a50*/  ISETP.GT.U32.AND P6, PT, R9.reuse, R12, PT ;  /* 0x0000000c0900720c */ /* 0x040fe20003fc4070 */
[C---:B------:R-:W-:Y:S01]  /*0a60*/  IMAD.SHL.U32 R6, R0.reuse, 0x2, RZ ;  /* 0x0000000200067824 */ /* 0x040fe200078e00ff */
[----:B------:R-:W-:Y:S01]  /*0a70*/  ISETP.GT.U32.AND P5, PT, R9, R24, PT ;  /* 0x000000180900720c */ /* 0x000fe20003fa4070 */
[----:B------:R-:W-:Y:S01]  /*0a80*/  IMAD.SHL.U32 R17, R0, 0x8, RZ ;  /* 0x0000000800117824 */ /* 0x000fe200078e00ff */
[----:B------:R-:W-:Y:S01]  /*0a90*/  LOP3.LUT R5, R5, 0x60, RZ, 0xc0, !PT ;  /* 0x0000006005057812 */ /* 0x000fe200078ec0ff */
[--C-:B------:R-:W-:Y:S01]  /*0aa0*/  @!P4 IMAD.IADD R22, R22, 0x1, -R9.reuse ;  /* 0x000000011616c824 */ /* 0x100fe200078e0a09 */
[----:B------:R-:W-:Y:S01]  /*0ab0*/  SGXT R10, R10, 0x1 ;  /* 0x000000010a0a781a */ /* 0x000fe20000000200 */
[----:B------:R-:W-:Y:S01]  /*0ac0*/  @!P1 IMAD.IADD R16, R16, 0x1, -R9 ;  /* 0x0000000110109824 */ /* 0x000fe200078e0a09 */
[----:B------:R-:W-:-:S02]  /*0ad0*/  LOP3.LUT R18, R17, 0x30, R6, 0x48, !PT ;  /* 0x0000003011127812 */ /* 0x000fc400078e4806 */
[----:B------:R-:W-:Y:S02]  /*0ae0*/  LOP3.LUT R17, R5, 0x90, R10, 0xf8, !PT ;  /* 0x0000009005117812 */ /* 0x000fe400078ef80a */
[----:B------:R-:W-:Y:S01]  /*0af0*/  ISETP.GT.U32.AND P1, PT, R9, R22, PT ;  /* 0x000000160900720c */ /* 0x000fe20003f24070 */
[--C-:B------:R-:W-:Y:S01]  /*0b00*/  @!P6 IMAD.IADD R12, R12, 0x1, -R9.reuse ;  /* 0x000000010c0ce824 */ /* 0x100fe200078e0a09 */
[--C-:B------:R-:W-:Y:S01]  /*0b10*/  LOP3.LUT R17, R17, 0x10, R6.reuse, 0x78, !PT ;  /* 0x0000001011117812 */ /* 0x100fe200078e7806 */
[----:B------:R-:W-:Y:S01]  /*0b20*/  @!P5 IMAD.IADD R24, R24, 0x1, -R9 ;  /* 0x000000011818d824 */ /* 0x000fe200078e0a09 */
[----:B------:R-:W-:Y:S01]  /*0b30*/  LOP3.LUT R6, R7, 0x7e, R6, 0x78, !PT ;  /* 0x0000007e07067812 */ /* 0x000fe200078e7806 */
[----:B------:R-:W-:Y:S01]  /*0b40*/  IMAD.IADD R7, R18, 0x1, R13 ;  /* 0x0000000112077824 */ /* 0x000fe200078e020d */
[----:B------:R-:W-:Y:S01]  /*0b50*/  ISETP.GE.AND P6, PT, R19, RZ, PT ;  /* 0x000000ff1300720c */ /* 0x000fe20003fc6270 */
[----:B------:R-:W0:Y:S01]  /*0b60*/  LDC R13, c[0x0][0x240] ;  /* 0x00009000ff0d7b82 */ /* 0x000e220000000800 */
[C---:B------:R-:W-:Y:S01]  /*0b70*/  ISETP.GT.U32.AND P5, PT, R9.reuse, R16, PT ;  /* 0x000000100900720c */ /* 0x040fe20003fa4070 */
[----:B------:R-:W-:Y:S01]  /*0b80*/  @!P0 IMAD.MOV R12, RZ, RZ, -R12 ;  /* 0x000000ffff0c8224 */ /* 0x000fe200078e0a0c */
[----:B------:R-:W-:-:S02]  /*0b90*/  ISETP.GT.U32.AND P4, PT, R9, R24, PT ;  /* 0x000000180900720c */ /* 0x000fc40003f84070 */
[----:B------:R-:W-:Y:S01]  /*0ba0*/  LOP3.LUT R10, R8, 0x8, RZ, 0xfc, !PT ;  /* 0x00000008080a7812 */ /* 0x000fe200078efcff */
[--C-:B------:R-:W-:Y:S01]  /*0bb0*/  @!P1 IMAD.IADD R22, R22, 0x1, -R9.reuse ;  /* 0x0000000116169824 */ /* 0x100fe200078e0a09 */
[----:B------:R-:W-:Y:S01]  /*0bc0*/  ISETP.NE.AND P1, PT, R15, RZ, PT ;  /* 0x000000ff0f00720c */ /* 0x000fe20003f25270 */
[----:B------:R-:W1:Y:S01]  /*0bd0*/  LDC.64 R18, c[0x0][0x218] ;  /* 0x00008600ff127b82 */ /* 0x000e620000000a00 */
[----:B------:R-:W-:Y:S01]  /*0be0*/  LOP3.LUT R15, RZ, R15, RZ, 0x33, !PT ;  /* 0x0000000fff0f7212 */ /* 0x000fe200078e33ff */
[----:B------:R-:W-:Y:S01]  /*0bf0*/  IMAD R35, R10, R37, RZ ;  /* 0x000000250a237224 */ /* 0x000fe200078e02ff */
[----:B------:R-:W-:Y:S01]  /*0c00*/  IADD3 R20, R17, UR4, R20 ;  /* 0x0000000411147c10 */ /* 0x000fe2000fffe014 */
[----:B------:R-:W-:Y:S01]  /*0c10*/  @!P6 IMAD.MOV R22, RZ, RZ, -R22 ;  /* 0x000000ffff16e224 */ /* 0x000fe200078e0a16 */
[C---:B------:R-:W-:Y:S01]  /*0c20*/  SEL R12, R15.reuse, R12, !P1 ;  /* 0x0000000c0f0c7207 */ /* 0x040fe20004800000 */
[--C-:B------:R-:W-:Y:S01]  /*0c30*/  @!P5 IMAD.IADD R16, R16, 0x1, -R9.reuse ;  /* 0x000000011010d824 */ /* 0x100fe200078e0a09 */
[----:B------:R-:W-:Y:S01]  /*0c40*/  ISETP.GE.AND P5, PT, R2, RZ, PT ;  /* 0x000000ff0200720c */ /* 0x000fe20003fa6270 */
[----:B------:R-:W-:Y:S01]  /*0c50*/  @!P4 IMAD.IADD R24, R24, 0x1, -R9 ;  /* 0x000000011818c824 */ /* 0x000fe200078e0a09 */
[----:B------:R-:W-:Y:S01]  /*0c60*/  SEL R22, R15, R22, !P1 ;  /* 0x000000160f167207 */ /* 0x000fe20004800000 */
[----:B------:R-:W-:Y:S01]  /*0c70*/  @!P3 IMAD.MOV R16, RZ, RZ, -R16 ;  /* 0x000000ffff10b224 */ /* 0x000fe200078e0a10 */
[----:B------:R-:W-:Y:S01]  /*0c80*/  ISETP.NE.AND P4, PT, R14, RZ, PT ;  /* 0x000000ff0e00720c */ /* 0x000fe20003f85270 */
[----:B------:R-:W-:Y:S01]  /*0c90*/  @!P2 IMAD.MOV R24, RZ, RZ, -R24 ;  /* 0x000000ffff18a224 */ /* 0x000fe200078e0a18 */
[----:B------:R-:W-:-:S02]  /*0ca0*/  LOP3.LUT R28, R6, 0x20, RZ, 0x3c, !PT ;  /* 0x00000020061c7812 */ /* 0x000fc400078e3cff */
[C---:B------:R-:W-:Y:S01]  /*0cb0*/  SEL R16, R15.reuse, R16, !P1 ;  /* 0x000000100f107207 */ /* 0x040fe20004800000 */
[-C--:B0-----:R-:W-:Y:S01]  /*0cc0*/  IMAD R27, R22, R13.reuse, RZ ;  /* 0x0000000d161b7224 */ /* 0x081fe200078e02ff */
[----:B------:R-:W-:Y:S01]  /*0cd0*/  SEL R15, R15, R24, !P1 ;  /* 0x000000180f0f7207 */ /* 0x000fe20004800000 */
[----:B------:R-:W0:Y:S01]  /*0ce0*/  LDC R22, c[0x0][0x23c] ;  /* 0x00008f00ff167b82 */ /* 0x000e220000000800 */
[-C--:B------:R-:W-:Y:S01]  /*0cf0*/  IMAD R41, R12, R13.reuse, RZ ;  /* 0x0000000d0c297224 */ /* 0x080fe200078e02ff */
[----:B------:R-:W-:Y:S01]  /*0d00*/  LOP3.LUT R12, R8, 0x10, RZ, 0xfc, !PT ;  /* 0x00000010080c7812 */ /* 0x000fe200078efcff */
[----:B------:R-:W-:Y:S02]  /*0d10*/  @!P5 IMAD.MOV R11, RZ, RZ, -R11 ;  /* 0x000000ffff0bd224 */ /* 0x000fe400078e0a0b */
[-C--:B------:R-:W-:Y:S01]  /*0d20*/  IMAD R16, R16, R13.reuse, RZ ;  /* 0x0000000d10107224 */ /* 0x080fe200078e02ff */
[----:B------:R-:W-:Y:S01]  /*0d30*/  @!P4 LOP3.LUT R11, RZ, R14, RZ, 0x33, !PT ;  /* 0x0000000eff0bc212 */ /* 0x000fe200078e33ff */
[----:B------:R-:W-:Y:S01]  /*0d40*/  IMAD R15, R15, R13, RZ ;  /* 0x0000000d0f0f7224 */ /* 0x000fe200078e02ff */
[----:B------:R-:W-:Y:S01]  /*0d50*/  LOP3.LUT R14, R8, 0x18, RZ, 0xfc, !PT ;  /* 0x00000018080e7812 */ /* 0x000fe200078efcff */
[-C--:B------:R-:W-:Y:S01]  /*0d60*/  IMAD R12, R12, R37.reuse, RZ ;  /* 0x000000250c0c7224 */ /* 0x080fe200078e02ff */
[-C--:B-1----:R-:W-:Y:S01]  /*0d70*/  LEA R40, P0, R41, R18.reuse, 0x1 ;  /* 0x0000001229287211 */ /* 0x082fe200078008ff */
[----:B------:R-:W-:Y:S01]  /*0d80*/  IMAD R11, R11, UR5, RZ ;  /* 0x000000050b0b7c24 */ /* 0x000fe2000f8e02ff */
[-C--:B------:R-:W-:Y:S01]  /*0d90*/  LEA R8, P1, R16, R18.reuse, 0x1 ;  /* 0x0000001210087211 */ /* 0x080fe200078208ff */
[----:B------:R-:W-:Y:S01]  /*0da0*/  IMAD R14, R14, R37, RZ ;  /* 0x000000250e0e7224 */ /* 0x000fe200078e02ff */
[-C--:B------:R-:W-:Y:S01]  /*0db0*/  LEA R10, P2, R27, R18.reuse, 0x1 ;  /* 0x000000121b0a7211 */ /* 0x080fe200078408ff */
[----:B------:R-:W-:Y:S01]  /*0dc0*/  IMAD.SHL.U32 R37, R37, 0x20, RZ ;  /* 0x0000002025257824 */ /* 0x000fe200078e00ff */
[----:B------:R-:W-:Y:S01]  /*0dd0*/  LEA R18, P3, R15, R18, 0x1 ;  /* 0x000000120f127211 */ /* 0x000fe200078608ff */
[----:B------:R-:W-:Y:S01]  /*0de0*/  IMAD.WIDE R42, R11, 0x2, RZ ;  /* 0x000000020b2a7825 */ /* 0x000fe200078e02ff */
[-C--:B------:R-:W-:Y:S01]  /*0df0*/  LEA.HI.X.SX32 R41, R41, R19.reuse, 0x1, P0 ;  /* 0x0000001329297211 */ /* 0x080fe200000f0eff */
[----:B------:R-:W-:Y:S01]  /*0e00*/  ULDC UR5, c[0x0][0x230] ;  /* 0x00008c0000057ab9 */ /* 0x000fe20000000800 */
[----:B------:R-:W-:-:S02]  /*0e10*/  LEA.HI.X.SX32 R39, R16, R19, 0x1, P1 ;  /* 0x0000001310277211 */ /* 0x000fc400008f0eff */
[-C--:B------:R-:W-:Y:S02]  /*0e20*/  LEA.HI.X.SX32 R27, R27, R19.reuse, 0x1, P2 ;  /* 0x000000131b1b7211 */ /* 0x080fe400010f0eff */
[----:B------:R-:W-:Y:S01]  /*0e30*/  LEA.HI.X.SX32 R9, R15, R19, 0x1, P3 ;  /* 0x000000130f097211 */ /* 0x000fe200018f0eff */
[----:B0-----:R-:W-:Y:S01]  /*0e40*/  IMAD R21, R21, R22, RZ ;  /* 0x0000001615157224 */ /* 0x001fe200078e02ff */
[----:B------:R-:W-:Y:S01]  /*0e50*/  LEA R29, P0, R14, UR8, 0x1 ;  /* 0x000000080e1d7c11 */ /* 0x000fe2000f8008ff */
[----:B------:R-:W-:Y:S01]  /*0e60*/  IMAD.SHL.U32 R22, R22, 0x20, RZ ;  /* 0x0000002016167824 */ /* 0x000fe200078e00ff */
[----:B------:R-:W-:Y:S02]  /*0e70*/  LEA R30, P1, R12, UR8, 0x1 ;  /* 0x000000080c1e7c11 */ /* 0x000fe4000f8208ff */
[----:B------:R-:W-:Y:S02]  /*0e80*/  LEA R31, P2, R35, UR8, 0x1 ;  /* 0x00000008231f7c11 */ /* 0x000fe4000f8408ff */
[----:B------:R-:W-:-:S02]  /*0e90*/  LEA R32, P3, R36, UR8, 0x1 ;  /* 0x0000000824207c11 */ /* 0x000fc4000f8608ff */
[----:B------:R-:W-:Y:S02]  /*0ea0*/  LEA.HI.X.SX32 R33, R14, UR9, 0x1, P0 ;  /* 0x000000090e217c11 */ /* 0x000fe400080f0eff */
[----:B------:R-:W-:Y:S02]  /*0eb0*/  CS2R R14, SRZ ;  /* 0x00000000000e7805 */ /* 0x000fe4000001ff00 */
[----:B------:R-:W-:Y:S02]  /*0ec0*/  LEA.HI.X.SX32 R34, R12, UR9, 0x1, P1 ;  /* 0x000000090c227c11 */ /* 0x000fe400088f0eff */
[----:B------:R-:W-:Y:S02]  /*0ed0*/  CS2R R12, SRZ ;  /* 0x00000000000c7805 */ /* 0x000fe4000001ff00 */
[----:B------:R-:W-:Y:S02]  /*0ee0*/  LEA.HI.X.SX32 R35, R35, UR9, 0x1, P2 ;  /* 0x0000000923237c11 */ /* 0x000fe400090f0eff */
[----:B------:R-:W-:-:S07]  /*0ef0*/  LEA.HI.X.SX32 R36, R36, UR9, 0x1, P3 ;  /* 0x0000000924247c11 */ /* 0x000fce00098f0eff */
.L_x_1:
[----:B------:R-:W-:Y:S02]  /*0f00*/  SHF.R.U32.HI R11, RZ, 0x4, R0 ;  /* 0x00000004ff0b7819 */ /* 0x000fe40000011600 */
[----:B------:R-:W-:Y:S02]  /*0f10*/  IADD3 R24, P1, R42, R32, RZ ;  /* 0x000000202a187210 */ /* 0x000fe40007f3e0ff */
[----:B------:R-:W-:Y:S02]  /*0f20*/  SGXT.U32 R11, R11, 0x3 ;  /* 0x000000030b0b781a */ /* 0x000fe40000000000 */
[----:B------:R-:W-:Y:S01]  /*0f30*/  PRMT R26, RZ, 0x7610, R26 ;  /* 0x00007610ff1a7816 */ /* 0x000fe2000000001a */
[----:B------:R-:W-:Y:S01]  /*0f40*/  IMAD.X R25, R43, 0x1, R36, P1 ;  /* 0x000000012b197824 */ /* 0x000fe200008e0624 */
[C---:B------:R-:W-:Y:S02]  /*0f50*/  ISETP.GE.AND P0, PT, R11.reuse, UR5, PT ;  /* 0x000000050b007c0c */ /* 0x040fe4000bf06270 */
[----:B------:R-:W-:-:S04]  /*0f60*/  LOP3.LUT R16, R11, 0x8, RZ, 0xfc, !PT ;  /* 0x000000080b107812 */ /* 0x000fc800078efcff */
[----:B------:R-:W-:Y:S02]  /*0f70*/  ISETP.GE.AND P1, PT, R16, UR5, PT ;  /* 0x0000000510007c0c */ /* 0x000fe4000bf26270 */
[----:B------:R-:W-:-:S05]  /*0f80*/  PRMT R38, RZ, 0x7610, R38 ;  /* 0x00007610ff267816 */ /* 0x000fca0000000026 */
[----:B------:R0:W2:Y:S01]  /*0f90*/  @!P0 LDG.E.U16 R26, desc[UR6][R24.64] ;  /* 0x00000006181a8981 */ /* 0x0000a2000c1e1500 */
[----:B------:R-:W-:Y:S02]  /*0fa0*/  IADD3 R44, P0, R42, R31, RZ ;  /* 0x0000001f2a2c7210 */ /* 0x000fe40007f1e0ff */
[----:B------:R-:W-:-:S03]  /*0fb0*/  LOP3.LUT R16, R11, 0x10, RZ, 0xfc, !PT ;  /* 0x000000100b107812 */ /* 0x000fc600078efcff */
[----:B------:R-:W-:Y:S01]  /*0fc0*/  IMAD.X R45, R43, 0x1, R35, P0 ;  /* 0x000000012b2d7824 */ /* 0x000fe200000e0623 */
[----:B------:R-:W-:-:S04]  /*0fd0*/  ISETP.GE.AND P2, PT, R16, UR5, PT ;  /* 0x0000000510007c0c */ /* 0x000fc8000bf46270 */
[----:B------:R1:W3:Y:S01]  /*0fe0*/  @!P1 LDG.E.U16 R38, desc[UR6][R44.64] ;  /* 0x000000062c269981 */ /* 0x0002e2000c1e1500 */
[----:B------:R-:W-:Y:S02]  /*0ff0*/  LOP3.LUT R11, R11, 0x18, RZ, 0xfc, !PT ;  /* 0x000000180b0b7812 */ /* 0x000fe400078efcff */
[C---:B------:R-:W-:Y:S02]  /*1000*/  IADD3 R16, P0, R42.reuse, R30, RZ ;  /* 0x0000001e2a107210 */ /* 0x040fe40007f1e0ff */
[----:B------:R-:W-:Y:S02]  /*1010*/  ISETP.GE.AND P1, PT, R11, UR5, PT ;  /* 0x000000050b007c0c */ /* 0x000fe4000bf26270 */
[----:B------:R-:W-:Y:S01]  /*1020*/  PRMT R19, RZ, 0x7610, R19 ;  /* 0x00007610ff137816 */ /* 0x000fe20000000013 */
[----:B------:R-:W-:Y:S01]  /*1030*/  IMAD.X R17, R43, 0x1, R34, P0 ;  /* 0x000000012b117824 */ /* 0x000fe200000e0622 */
[----:B0-----:R-:W-:Y:S02]  /*1040*/  IADD3 R24, P0, R42, R29, RZ ;  /* 0x0000001d2a187210 */ /* 0x001fe40007f1e0ff */
[----:B-1----:R-:W-:-:S02]  /*1050*/  PRMT R45, RZ, 0x7610, R45 ;  /* 0x00007610ff2d7816 */ /* 0x002fc4000000002d */
[----:B------:R-:W4:Y:S01]  /*1060*/  @!P2 LDG.E.U16 R19, desc[UR6][R16.64] ;  /* 0x000000061013a981 */ /* 0x000f22000c1e1500 */
[----:B------:R-:W-:Y:S01]  /*1070*/  IMAD.X R25, R43, 0x1, R33, P0 ;  /* 0x000000012b197824 */ /* 0x000fe200000e0621 */
[----:B------:R-:W-:-:S04]  /*1080*/  LOP3.LUT R11, R0, 0x1f, RZ, 0xc0, !PT ;  /* 0x0000001f000b7812 */ /* 0x000fc800078ec0ff */
[----:B------:R0:W5:Y:S01]  /*1090*/  @!P1 LDG.E.U16 R45, desc[UR6][R24.64] ;  /* 0x00000006182d9981 */ /* 0x000162000c1e1500 */
[----:B------:R-:W-:Y:S01]  /*10a0*/  BAR.SYNC.DEFER_BLOCKING 0x0 ;  /* 0x0000000000007b1d */ /* 0x000fe20000010000 */
[----:B------:R-:W-:Y:S01]  /*10b0*/  ISETP.GE.AND P2, PT, R11, UR5, PT ;  /* 0x000000050b007c0c */ /* 0x000fe2000bf46270 */
[--C-:B0-----:R-:W-:Y:S01]  /*10c0*/  IMAD.MOV.U32 R24, RZ, RZ, R18.reuse ;  /* 0x000000ffff187224 */ /* 0x101fe200078e0012 */
[----:B------:R-:W-:Y:S01]  /*10d0*/  PRMT R18, RZ, 0x7610, R18 ;  /* 0x00007610ff127816 */ /* 0x000fe20000000012 */
[----:B------:R-:W-:Y:S01]  /*10e0*/  IMAD.MOV.U32 R25, RZ, RZ, R9 ;  /* 0x000000ffff197224 */ /* 0x000fe200078e0009 */
[----:B------:R-:W-:Y:S01]  /*10f0*/  PRMT R44, RZ, 0x7610, R44 ;  /* 0x00007610ff2c7816 */ /* 0x000fe2000000002c */
[----:B------:R-:W-:-:S08]  /*1100*/  IMAD.WIDE R16, R21, 0x2, R24 ;  /* 0x0000000215107825 */ /* 0x000fd000078e0218 */
[----:B------:R0:W5:Y:S02]  /*1110*/  @!P2 LDG.E.U16 R44, desc[UR6][R16.64] ;  /* 0x00000006102ca981 */ /* 0x000164000c1e1500 */
[----:B0-----:R-:W-:Y:S02]  /*1120*/  PRMT R17, RZ, 0x7610, R17 ;  /* 0x00007610ff117816 */ /* 0x001fe40000000011 */
[----:B--2---:R0:W-:Y:S02]  /*1130*/  STS.U16 [R6+UR4], R26 ;  /* 0x0000001a06007988 */ /* 0x0041e40008000404 */
[----:B0-----:R-:W-:Y:S02]  /*1140*/  IMAD.MOV.U32 R26, RZ, RZ, R10 ;  /* 0x000000ffff1a7224 */ /* 0x001fe400078e000a */
[----:B---3--:R0:W-:Y:S02]  /*1150*/  STS.U16 [R6+UR4+0x100], R38 ;  /* 0x0001002606007988 */ /* 0x0081e40008000404 */
[----:B------:R-:W-:-:S05]  /*1160*/  IMAD.WIDE R10, R21, 0x2, R26 ;  /* 0x00000002150a7825 */ /* 0x000fca00078e021a */
[----:B------:R1:W2:Y:S01]  /*1170*/  @!P2 LDG.E.U16 R18, desc[UR6][R10.64] ;  /* 0x000000060a12a981 */ /* 0x0002a2000c1e1500 */
[----:B0-----:R-:W-:-:S04]  /*1180*/  IMAD.MOV.U32 R38, RZ, RZ, R8 ;  /* 0x000000ffff267224 */ /* 0x001fc800078e0008 */
[----:B------:R-:W-:Y:S01]  /*1190*/  IMAD.WIDE R8, R21, 0x2, R38 ;  /* 0x0000000215087825 */ /* 0x000fe200078e0226 */
[----:B-1----:R-:W-:-:S06]  /*11a0*/  PRMT R11, RZ, 0x7610, R11 ;  /* 0x00007610ff0b7816 */ /* 0x002fcc000000000b */
[----:B------:R0:W3:Y:S02]  /*11b0*/  @!P2 LDG.E.U16 R11, desc[UR6][R8.64] ;  /* 0x00000006080ba981 */ /* 0x0000e4000c1e1500 */
[----:B0-----:R-:W-:-:S05]  /*11c0*/  IMAD.WIDE R8, R21, 0x2, R40 ;  /* 0x0000000215087825 */ /* 0x001fca00078e0228 */
[----:B------:R-:W2:Y:S04]  /*11d0*/  @!P2 LDG.E.U16 R17, desc[UR6][R8.64] ;  /* 0x000000060811a981 */ /* 0x000ea8000c1e1500 */
[----:B----4-:R-:W-:Y:S04]  /*11e0*/  STS.U16 [R6+UR4+0x200], R19 ;  /* 0x0002001306007988 */ /* 0x010fe80008000404 */
[----:B-----5:R-:W-:Y:S04]  /*11f0*/  STS.U16 [R6+UR4+0x300], R45 ;  /* 0x0003002d06007988 */ /* 0x020fe80008000404 */
[----:B------:R-:W-:Y:S01]  /*1200*/  STS.U16 [R6+UR4+0x400], R44 ;  /* 0x0004002c06007988 */ /* 0x000fe20008000404 */
[----:B------:R-:W-:-:S05]  /*1210*/  VIADD R23, R23, 0xffffffff ;  /* 0xffffffff17177836 */ /* 0x000fca0000000000 */
[----:B------:R-:W-:Y:S01]  /*1220*/  ISETP.NE.U32.AND P0, PT, R23, RZ, PT ;  /* 0x000000ff1700720c */ /* 0x000fe20003f05070 */
[----:B------:R-:W-:Y:S01]  /*1230*/  IMAD.WIDE R38, R22, 0x2, R38 ;  /* 0x0000000216267825 */ /* 0x000fe200078e0226 */
[----:B------:R-:W-:-:S03]  /*1240*/  UIADD3 UR5, UR5, -0x20, URZ ;  /* 0xffffffe005057890 */ /* 0x000fc6000fffe03f */
[----:B------:R-:W-:-:S04]  /*1250*/  IMAD.WIDE R26, R22, 0x2, R26 ;  /* 0x00000002161a7825 */ /* 0x000fc800078e021a */
[----:B------:R-:W-:-:S04]  /*1260*/  IMAD.WIDE R40, R22, 0x2, R40 ;  /* 0x0000000216287825 */ /* 0x000fc800078e0228 */
[----:B------:R-:W-:Y:S01]  /*1270*/  IMAD.WIDE R42, R37, 0x2, R42 ;  /* 0x00000002252a7825 */ /* 0x000fe200078e022a */
[----:B---3--:R-:W-:Y:S04]  /*1280*/  STS.U16 [R6+UR4+0x600], R11 ;  /* 0x0006000b06007988 */ /* 0x008fe80008000404 */
[----:B--2---:R-:W-:Y:S04]  /*1290*/  STS.U16 [R28+UR4+0x500], R18 ;  /* 0x000500121c007988 */ /* 0x004fe80008000404 */
[----:B------:R-:W-:Y:S01]  /*12a0*/  STS.U16 [R28+UR4+0x700], R17 ;  /* 0x000700111c007988 */ /* 0x000fe20008000404 */
[----:B------:R-:W-:Y:S06]  /*12b0*/  BAR.SYNC.DEFER_BLOCKING 0x0 ;  /* 0x0000000000007b1d */ /* 0x000fec0000010000 */
[----:B------:R-:W-:Y:S04]  /*12c0*/  LDSM.16.MT88.4 R16, [R20] ;  /* 0x000000001410783b */ /* 0x000fe80000004200 */
[----:B------:R-:W0:Y:S02]  /*12d0*/  LDSM.16.M88.4 R8, [R7+0x400] ;  /* 0x000400000708783b */ /* 0x000e240000000200 */
[----:B0-----:R-:W-:Y:S02]  /*12e0*/  HMMA.16816.F32 R12, R16, R8, R12 ;  /* 0x00000008100c723c */ /* 0x001fe4000000180c */
[----:B------:R-:W0:Y:S05]  /*12f0*/  LDSM.16.MT88.4 R16, [R20+0x200] ;  /* 0x000200001410783b */ /* 0x000e2a0000004200 */
[----:B------:R-:W-:-:S15]  /*1300*/  IMAD.MOV.U32 R8, RZ, RZ, R38 ;  /* 0x000000ffff087224 */ /* 0x000fde00078e0026 */
[----:B------:R-:W-:-:S02]  /*1310*/  NOP ;  /* 0x0000000000007918 */ /* 0x000fc40000000000 */
[----:B0-----:R-:W-:Y:S07]  /*1320*/  HMMA.16816.F32 R12, R16, R10, R12 ;  /* 0x0000000a100c723c */ /* 0x001fee000000180c */
[----:B------:R-:W-:-:S04]  /*1330*/  IMAD.WIDE R18, R22, 0x2, R24 ;  /* 0x0000000216127825 */ /* 0x000fc800078e0218 */
[----:B------:R-:W-:Y:S02]  /*1340*/  IMAD.MOV.U32 R10, RZ, RZ, R26 ;  /* 0x000000ffff0a7224 */ /* 0x000fe400078e001a */
[----:B------:R-:W-:Y:S01]  /*1350*/  IMAD.MOV.U32 R9, RZ, RZ, R19 ;  /* 0x000000ffff097224 */ /* 0x000fe200078e0013 */
[----:B------:R-:W-:Y:S10]  /*1360*/  @P0 BRA `(.L_x_1) ;  /* 0xfffffff800e40947 */ /* 0x000ff4000383ffff */
[----:B------:R-:W-:Y:S02]  /*1370*/  F2FP.F16.F32.PACK_AB R6, R15, R14 ;  /* 0x0000000e0f06723e */ /* 0x000fe400000000ff */
[----:B------:R-:W-:-:S07]  /*1380*/  F2FP.F16.F32.PACK_AB R12, R13, R12 ;  /* 0x0000000c0d0c723e */ /* 0x000fce00000000ff */
.L_x_0:
[----:B------:R-:W0:Y:S08]  /*1390*/  S2UR UR5, SR_CgaCtaId ;  /* 0x00000000000579c3 */ /* 0x000e300000008800 */
[----:B------:R-:W-:Y:S01]  /*13a0*/  BAR.SYNC.DEFER_BLOCKING 0x0 ;  /* 0x0000000000007b1d */ /* 0x000fe20000010000 */
[--C-:B------:R-:W-:Y:S02]  /*13b0*/  LOP3.LUT R5, R5, 0x1c, R0.reuse, 0xf8, !PT ;  /* 0x0000001c05057812 */ /* 0x100fe400078ef800 */
[----:B------:R-:W-:-:S02]  /*13c0*/  SHF.R.U32.HI R8, RZ, 0x4, R0 ;  /* 0x00000004ff087819 */ /* 0x000fc40000011600 */
[----:B------:R-:W-:Y:S01]  /*13d0*/  LOP3.LUT R3, R3, 0x180, RZ, 0xc0, !PT ;  /* 0x0000018003037812 */ /* 0x000fe200078ec0ff */
[----:B------:R-:W-:Y:S01]  /*13e0*/  UMOV UR4, 0x400 ;  /* 0x0000040000047882 */ /* 0x000fe20000000000 */
[----:B------:R-:W-:Y:S01]  /*13f0*/  LOP3.LUT R10, R0, 0x1f, RZ, 0xc0, !PT ;  /* 0x0000001f000a7812 */ /* 0x000fe200078ec0ff */
[----:B------:R-:W-:Y:S01]  /*1400*/  ULDC.64 UR8, c[0x0][0x228] ;  /* 0x00008a0000087ab9 */ /* 0x000fe20000000a00 */
[--C-:B------:R-:W-:Y:S02]  /*1410*/  LOP3.LUT R5, R5, 0x2, R8.reuse, 0xf8, !PT ;  /* 0x0000000205057812 */ /* 0x100fe400078ef808 */
[----:B------:R-:W-:Y:S01]  /*1420*/  PRMT R8, R12, 0x7632, R8 ;  /* 0x000076320c087816 */ /* 0x000fe20000000008 */
[----:B------:R-:W-:Y:S01]  /*1430*/  IMAD R9, R10, 0x4, R3 ;  /* 0x000000040a097824 */ /* 0x000fe200078e0203 */
[C---:B------:R-:W-:Y:S02]  /*1440*/  PRMT R10, R6.reuse, 0x7610, R10 ;  /* 0x00007610060a7816 */ /* 0x040fe4000000000a */
[----:B------:R-:W-:-:S02]  /*1450*/  PRMT R13, R6, 0x7632, R13 ;  /* 0x00007632060d7816 */ /* 0x000fc4000000000d */
[C---:B------:R-:W-:Y:S02]  /*1460*/  LOP3.LUT R3, R5.reuse, 0x40, RZ, 0x3c, !PT ;  /* 0x0000004005037812 */ /* 0x040fe400078e3cff */
[C---:B------:R-:W-:Y:S02]  /*1470*/  LOP3.LUT R6, R5.reuse, 0x20, RZ, 0x3c, !PT ;  /* 0x0000002005067812 */ /* 0x040fe400078e3cff */
[----:B------:R-:W-:Y:S01]  /*1480*/  LOP3.LUT R7, R5, 0x60, RZ, 0x3c, !PT ;  /* 0x0000006005077812 */ /* 0x000fe200078e3cff */
[----:B0-----:R-:W-:Y:S01]  /*1490*/  ULEA UR4, UR5, UR4, 0x18 ;  /* 0x0000000405047291 */ /* 0x001fe2000f8ec03f */
[--C-:B------:R-:W-:Y:S02]  /*14a0*/  LOP3.LUT R9, R9, 0x60, R0.reuse, 0x78, !PT ;  /* 0x0000006009097812 */ /* 0x100fe400078e7800 */
[----:B------:R-:W-:Y:S02]  /*14b0*/  SHF.R.U32.HI R11, RZ, 0x4, R0 ;  /* 0x00000004ff0b7819 */ /* 0x000fe40000011600 */
[----:B------:R-:W-:Y:S01]  /*14c0*/  ISETP.GE.AND P0, PT, R2, UR8, PT ;  /* 0x0000000802007c0c */ /* 0x000fe2000bf06270 */
[----:B------:R-:W-:Y:S01]  /*14d0*/  ULDC UR8, c[0x0][0x248] ;  /* 0x0000920000087ab9 */ /* 0x000fe20000000800 */
[----:B------:R-:W-:-:S02]  /*14e0*/  SGXT.U32 R11, R11, 0x3 ;  /* 0x000000030b0b781a */ /* 0x000fc40000000000 */
[----:B------:R-:W-:Y:S02]  /*14f0*/  STS.U16 [R5+UR4], R12 ;  /* 0x0000000c05007988 */ /* 0x000fe40008000404 */
[C---:B------:R-:W-:Y:S02]  /*1500*/  LOP3.LUT R0, R4.reuse, R11, RZ, 0xfc, !PT ;  /* 0x0000000b04007212 */ /* 0x040fe400078efcff */
[----:B------:R0:W-:Y:S01]  /*1510*/  STS.U16 [R3+UR4+0x100], R8 ;  /* 0x0001000803007988 */ /* 0x0001e20008000404 */
[----:B------:R-:W-:Y:S02]  /*1520*/  LOP3.LUT R4, R4, 0x8, R11, 0xfe, !PT ;  /* 0x0000000804047812 */ /* 0x000fe400078efe0b */
[----:B------:R-:W-:Y:S01]  /*1530*/  ISETP.LT.AND P1, PT, R0, UR9, !P0 ;  /* 0x0000000900007c0c */ /* 0x000fe2000c721270 */
[----:B------:R1:W-:Y:S01]  /*1540*/  STS.U16 [R6+UR4+0x80], R10 ;  /* 0x0000800a06007988 */ /* 0x0003e20008000404 */
[----:B------:R-:W-:-:S03]  /*1550*/  ISETP.LT.AND P0, PT, R4, UR9, !P0 ;  /* 0x0000000904007c0c */ /* 0x000fc6000c701270 */
[----:B------:R-:W-:Y:S01]  /*1560*/  STS.U16 [R7+UR4+0x180], R13 ;  /* 0x0001800d07007988 */ /* 0x000fe20008000404 */
[----:B0-----:R-:W-:Y:S01]  /*1570*/  IMAD R3, R0, UR8, RZ ;  /* 0x0000000800037c24 */ /* 0x001fe2000f8e02ff */
[----:B------:R-:W-:Y:S01]  /*1580*/  BAR.SYNC.DEFER_BLOCKING 0x0 ;  /* 0x0000000000007b1d */ /* 0x000fe20000010000 */
[----:B------:R-:W-:-:S05]  /*1590*/  IMAD R0, R4, UR8, RZ ;  /* 0x0000000804007c24 */ /* 0x000fca000f8e02ff */
[----:B------:R-:W0:Y:S01]  /*15a0*/  LDS R9, [R9+UR4] ;  /* 0x0000000409097984 */ /* 0x000e220008000800 */
[----:B------:R-:W-:Y:S02]  /*15b0*/  ULDC UR4, c[0x0][0x244] ;  /* 0x0000910000047ab9 */ /* 0x000fe40000000800 */
[----:B------:R-:W-:Y:S01]  /*15c0*/  IMAD R2, R2, UR4, RZ ;  /* 0x0000000402027c24 */ /* 0x000fe2000f8e02ff */
[----:B------:R-:W-:-:S04]  /*15d0*/  ULDC.64 UR4, c[0x0][0x220] ;  /* 0x0000880000047ab9 */ /* 0x000fc80000000a00 */
[----:B------:R-:W-:-:S04]  /*15e0*/  LEA R5, P2, R2, UR4, 0x1 ;  /* 0x0000000402057c11 */ /* 0x000fc8000f8408ff */
[----:B-1----:R-:W-:Y:S02]  /*15f0*/  LEA.HI.X.SX32 R6, R2, UR5, 0x1, P2 ;  /* 0x0000000502067c11 */ /* 0x002fe400090f0eff */
[CC--:B------:R-:W-:Y:S02]  /*1600*/  LEA R2, P2, R3.reuse, R5.reuse, 0x1 ;  /* 0x0000000503027211 */ /* 0x0c0fe400078408ff */
[C---:B------:R-:W-:Y:S02]  /*1610*/  LEA R4, P3, R0.reuse, R5, 0x1 ;  /* 0x0000000500047211 */ /* 0x040fe400078608ff */
[-C--:B------:R-:W-:Y:S02]  /*1620*/  LEA.HI.X.SX32 R3, R3, R6.reuse, 0x1, P2 ;  /* 0x0000000603037211 */ /* 0x080fe400010f0eff */
[----:B------:R-:W-:-:S03]  /*1630*/  LEA.HI.X.SX32 R5, R0, R6, 0x1, P3 ;  /* 0x0000000600057211 */ /* 0x000fc600018f0eff */
[----:B0-----:R0:W-:Y:S01]  /*1640*/  @P1 STG.E.U16 desc[UR6][R2.64], R9 ;  /* 0x0000000902001986 */ /* 0x0011e2000c101506 */
[----:B------:R-:W-:Y:S05]  /*1650*/  @!P0 EXIT ;  /* 0x000000000000894d */ /* 0x000fea0003800000 */
[----:B0-----:R-:W-:-:S05]  /*1660*/  PRMT R2, R9, 0x7632, R2 ;  /* 0x0000763209027816 */ /* 0x001fca0000000002 */
[----:B------:R-:W-:Y:S01]  /*1670*/  STG.E.U16 desc[UR6][R4.64], R2 ;  /* 0x0000000204007986 */ /* 0x000fe2000c101506 */
[----:B------:R-:W-:Y:S05]  /*1680*/  EXIT ;  /* 0x000000000000794d */ /* 0x000fea0003800000 */
.L_x_2:
[----:B------:R-:W-:-:S00]  /*1690*/  BRA `(.L_x_2) ;  /* 0xfffffffc00fc7947 */ /* 0x000fc0000383ffff */
[----:B------:R-:W-:-:S00]  /*16a0*/  NOP ;  /* 0x0000000000007918 */ /* 0x000fc00000000000 */
        /* <DEDUP_REMOVED lines=13> */
.L_x_3:


//--------------------- .nv.shared.matmul_kernel  --------------------------
	.section	.nv.shared.matmul_kernel,"aw",@nobits
	.sectionflags	@""
	.align	16
	.zero		1024


//--------------------- .nv.shared.reserved.0     --------------------------
	.section	.nv.shared.reserved.0,"aw",@nobits
	.weak		__nv_reservedSMEM_offset_0_alias
	.size		__nv_reservedSMEM_offset_0_alias, 0, 0
	.other		__nv_reservedSMEM_offset_0_alias,@"STO_CUDA_RESERVED_SHARED STV_DEFAULT"
__nv_reservedSMEM_offset_0_alias:
	.zero		0


//--------------------- .nv.constant0.matmul_kernel --------------------------
	.section	.nv.constant0.matmul_kernel,"a",@progbits
	.sectionflags	@""
	.align	4
.nv.constant0.matmul_kernel:
	.zero		608


//--------------------- SYMBOLS --------------------------

	.type		.nv.reservedSmem.offset0,@object
	.size		.nv.reservedSmem.offset0,0x4
